//
// Generated by NVIDIA NVVM Compiler
//
// Compiler Build ID: CL-36424714
// Cuda compilation tools, release 13.0, V13.0.88
// Based on NVVM 20.0.0
//

.version 9.0
.target sm_100
.address_size 64

	// .globl	_ZN3cub18CUB_300001_SM_10006detail11EmptyKernelIvEEvv
.global .align 1 .b8 _ZN41_INTERNAL_de0197a3_4_k_cu_f8a78621_1143244cuda3std3__45__cpo5beginE[1];
.global .align 1 .b8 _ZN41_INTERNAL_de0197a3_4_k_cu_f8a78621_1143244cuda3std3__45__cpo3endE[1];
.global .align 1 .b8 _ZN41_INTERNAL_de0197a3_4_k_cu_f8a78621_1143244cuda3std3__45__cpo6cbeginE[1];
.global .align 1 .b8 _ZN41_INTERNAL_de0197a3_4_k_cu_f8a78621_1143244cuda3std3__45__cpo4cendE[1];
.global .align 1 .b8 _ZN41_INTERNAL_de0197a3_4_k_cu_f8a78621_1143244cuda3std3__45__cpo6rbeginE[1];
.global .align 1 .b8 _ZN41_INTERNAL_de0197a3_4_k_cu_f8a78621_1143244cuda3std3__45__cpo4rendE[1];
.global .align 1 .b8 _ZN41_INTERNAL_de0197a3_4_k_cu_f8a78621_1143244cuda3std3__45__cpo7crbeginE[1];
.global .align 1 .b8 _ZN41_INTERNAL_de0197a3_4_k_cu_f8a78621_1143244cuda3std3__45__cpo5crendE[1];
.global .align 1 .b8 _ZN41_INTERNAL_de0197a3_4_k_cu_f8a78621_1143244cuda3std3__443_GLOBAL__N__de0197a3_4_k_cu_f8a78621_1143246ignoreE[1];
.global .align 1 .b8 _ZN41_INTERNAL_de0197a3_4_k_cu_f8a78621_1143244cuda3std3__419piecewise_constructE[1];
.global .align 1 .b8 _ZN41_INTERNAL_de0197a3_4_k_cu_f8a78621_1143244cuda3std3__48in_placeE[1];
.global .align 1 .b8 _ZN41_INTERNAL_de0197a3_4_k_cu_f8a78621_1143244cuda3std3__420unreachable_sentinelE[1];
.global .align 1 .b8 _ZN41_INTERNAL_de0197a3_4_k_cu_f8a78621_1143244cuda3std3__47nulloptE[1];
.global .align 1 .b8 _ZN41_INTERNAL_de0197a3_4_k_cu_f8a78621_1143244cuda3std3__48unexpectE[1];
.global .align 1 .b8 _ZN41_INTERNAL_de0197a3_4_k_cu_f8a78621_1143244cuda3std6ranges3__45__cpo4swapE[1];
.global .align 1 .b8 _ZN41_INTERNAL_de0197a3_4_k_cu_f8a78621_1143244cuda3std6ranges3__45__cpo9iter_moveE[1];
.global .align 1 .b8 _ZN41_INTERNAL_de0197a3_4_k_cu_f8a78621_1143244cuda3std6ranges3__45__cpo5beginE[1];
.global .align 1 .b8 _ZN41_INTERNAL_de0197a3_4_k_cu_f8a78621_1143244cuda3std6ranges3__45__cpo3endE[1];
.global .align 1 .b8 _ZN41_INTERNAL_de0197a3_4_k_cu_f8a78621_1143244cuda3std6ranges3__45__cpo6cbeginE[1];
.global .align 1 .b8 _ZN41_INTERNAL_de0197a3_4_k_cu_f8a78621_1143244cuda3std6ranges3__45__cpo4cendE[1];
.global .align 1 .b8 _ZN41_INTERNAL_de0197a3_4_k_cu_f8a78621_1143244cuda3std6ranges3__45__cpo7advanceE[1];
.global .align 1 .b8 _ZN41_INTERNAL_de0197a3_4_k_cu_f8a78621_1143244cuda3std6ranges3__45__cpo9iter_swapE[1];
.global .align 1 .b8 _ZN41_INTERNAL_de0197a3_4_k_cu_f8a78621_1143244cuda3std6ranges3__45__cpo4nextE[1];
.global .align 1 .b8 _ZN41_INTERNAL_de0197a3_4_k_cu_f8a78621_1143244cuda3std6ranges3__45__cpo4prevE[1];
.global .align 1 .b8 _ZN41_INTERNAL_de0197a3_4_k_cu_f8a78621_1143244cuda3std6ranges3__45__cpo4dataE[1];
.global .align 1 .b8 _ZN41_INTERNAL_de0197a3_4_k_cu_f8a78621_1143244cuda3std6ranges3__45__cpo5cdataE[1];
.global .align 1 .b8 _ZN41_INTERNAL_de0197a3_4_k_cu_f8a78621_1143244cuda3std6ranges3__45__cpo4sizeE[1];
.global .align 1 .b8 _ZN41_INTERNAL_de0197a3_4_k_cu_f8a78621_1143244cuda3std6ranges3__45__cpo5ssizeE[1];
.global .align 1 .b8 _ZN41_INTERNAL_de0197a3_4_k_cu_f8a78621_1143244cuda3std6ranges3__45__cpo8distanceE[1];
.global .align 1 .b8 _ZN41_INTERNAL_de0197a3_4_k_cu_f8a78621_1143246thrust24THRUST_300001_SM_1000_NS6system6detail10sequential3seqE[1];
.global .align 1 .b8 _ZN41_INTERNAL_de0197a3_4_k_cu_f8a78621_1143246thrust24THRUST_300001_SM_1000_NS12placeholders2_1E[1];
.global .align 1 .b8 _ZN41_INTERNAL_de0197a3_4_k_cu_f8a78621_1143246thrust24THRUST_300001_SM_1000_NS12placeholders2_2E[1];
.global .align 1 .b8 _ZN41_INTERNAL_de0197a3_4_k_cu_f8a78621_1143246thrust24THRUST_300001_SM_1000_NS12placeholders2_3E[1];
.global .align 1 .b8 _ZN41_INTERNAL_de0197a3_4_k_cu_f8a78621_1143246thrust24THRUST_300001_SM_1000_NS12placeholders2_4E[1];
.global .align 1 .b8 _ZN41_INTERNAL_de0197a3_4_k_cu_f8a78621_1143246thrust24THRUST_300001_SM_1000_NS12placeholders2_5E[1];
.global .align 1 .b8 _ZN41_INTERNAL_de0197a3_4_k_cu_f8a78621_1143246thrust24THRUST_300001_SM_1000_NS12placeholders2_6E[1];
.global .align 1 .b8 _ZN41_INTERNAL_de0197a3_4_k_cu_f8a78621_1143246thrust24THRUST_300001_SM_1000_NS12placeholders2_7E[1];
.global .align 1 .b8 _ZN41_INTERNAL_de0197a3_4_k_cu_f8a78621_1143246thrust24THRUST_300001_SM_1000_NS12placeholders2_8E[1];
.global .align 1 .b8 _ZN41_INTERNAL_de0197a3_4_k_cu_f8a78621_1143246thrust24THRUST_300001_SM_1000_NS12placeholders2_9E[1];
.global .align 1 .b8 _ZN41_INTERNAL_de0197a3_4_k_cu_f8a78621_1143246thrust24THRUST_300001_SM_1000_NS12placeholders3_10E[1];

.visible .entry _ZN3cub18CUB_300001_SM_10006detail11EmptyKernelIvEEvv()
{


	ret;

}


// ===== COMPILED SASS (sm_100) =====

	.target	sm_100

	.elftype	@"ET_EXEC"


//--------------------- .note.nv.tkinfo           --------------------------
	.section	.note.nv.tkinfo,"",@"SHT_NOTE"
	.sectionflags	@"SHF_NOTE_NV_TKINFO"
	.tkinfo
        /*0018*/ 	.word	0x00000002
        /*0030*/ 	.string	""
        /*0030*/ 	.string	"ptxas"
        /*0030*/ 	.string	"Cuda compilation tools, release 13.0, V13.0.88"
        /*0030*/ 	.string	"Build cuda_13.0.r13.0/compiler.36424714_0"
        /*0030*/ 	.string	"-arch sm_100 -m 64 "



//--------------------- .note.nv.cuinfo           --------------------------
	.section	.note.nv.cuinfo,"",@"SHT_NOTE"
	.sectionflags	@"SHF_NOTE_NV_CUINFO"
        /*0018*/ 	.short	0x0002
        /*001a*/ 	.short	0x0064
        /*001c*/ 	.short	0x0082
	.zero		2


//--------------------- .nv.info                  --------------------------
	.section	.nv.info,"",@"SHT_CUDA_INFO"
	.align	4


	//----- nvinfo : EIATTR_REGCOUNT
	.align		4
        /*0000*/ 	.byte	0x04, 0x2f
        /*0002*/ 	.short	(.L_41 - .L_40)
	.align		4
.L_40:
        /*0004*/ 	.word	index@(_ZN3cub18CUB_300001_SM_10006detail11EmptyKernelIvEEvv)
        /*0008*/ 	.word	0x00000004


	//----- nvinfo : EIATTR_FRAME_SIZE
	.align		4
.L_41:
        /*000c*/ 	.byte	0x04, 0x11
        /*000e*/ 	.short	(.L_43 - .L_42)
	.align		4
.L_42:
        /*0010*/ 	.word	index@(_ZN3cub18CUB_300001_SM_10006detail11EmptyKernelIvEEvv)
        /*0014*/ 	.word	0x00000000


	//----- nvinfo : EIATTR_MIN_STACK_SIZE
	.align		4
.L_43:
        /*0018*/ 	.byte	0x04, 0x12
        /*001a*/ 	.short	(.L_45 - .L_44)
	.align		4
.L_44:
        /*001c*/ 	.word	index@(_ZN3cub18CUB_300001_SM_10006detail11EmptyKernelIvEEvv)
        /*0020*/ 	.word	0x00000000
.L_45:


//--------------------- .nv.compat                --------------------------
	.section	.nv.compat,"",@"SHT_CUDA_COMPAT_INFO"
	.align	4
        /*0000*/ 	.byte	0x02, 0x09, 0x00, 0x00, 0x02, 0x02, 0x01, 0x00, 0x02, 0x05, 0x05, 0x00, 0x03, 0x07, 0x01, 0x01
        /*0010*/ 	.byte	0x02, 0x03, 0x00, 0x00, 0x02, 0x06, 0x01, 0x00, 0x04, 0x0b, 0x08, 0x00, 0x09, 0x00, 0x00, 0x00
        /*0020*/ 	.byte	0x00, 0x00, 0x00, 0x00


//--------------------- .nv.info._ZN3cub18CUB_300001_SM_10006detail11EmptyKernelIvEEvv --------------------------
	.section	.nv.info._ZN3cub18CUB_300001_SM_10006detail11EmptyKernelIvEEvv,"",@"SHT_CUDA_INFO"
	.sectionflags	@""
	.align	4


	//----- nvinfo : EIATTR_CUDA_API_VERSION
	.align		4
        /*0000*/ 	.byte	0x04, 0x37
        /*0002*/ 	.short	(.L_47 - .L_46)
.L_46:
        /*0004*/ 	.word	0x00000082


	//----- nvinfo : EIATTR_SPARSE_MMA_MASK
	.align		4
.L_47:
        /*0008*/ 	.byte	0x03, 0x50
        /*000a*/ 	.short	0x0000


	//----- nvinfo : EIATTR_MAXREG_COUNT
	.align		4
        /*000c*/ 	.byte	0x03, 0x1b
        /*000e*/ 	.short	0x00ff


	//----- nvinfo : EIATTR_MERCURY_ISA_VERSION
	.align		4
        /*0010*/ 	.byte	0x03, 0x5f
        /*0012*/ 	.short	0x0101


	//----- nvinfo : EIATTR_VRC_CTA_INIT_COUNT
	.align		4
        /*0014*/ 	.byte	0x02, 0x4a
	.zero		1
	.zero		1


	//----- nvinfo : EIATTR_EXIT_INSTR_OFFSETS
	.align		4
        /*0018*/ 	.byte	0x04, 0x1c
        /*001a*/ 	.short	(.L_49 - .L_48)


	//   ....[0]....
.L_48:
        /*001c*/ 	.word	0x00000010


	//----- nvinfo : EIATTR_SW_WAR
	.align		4
.L_49:
        /*0020*/ 	.byte	0x04, 0x36
        /*0022*/ 	.short	(.L_51 - .L_50)
.L_50:
        /*0024*/ 	.word	0x00000008
.L_51:


//--------------------- .nv.callgraph             --------------------------
	.section	.nv.callgraph,"",@"SHT_CUDA_CALLGRAPH"
	.align	4
	.sectionentsize	8
	.align		4
        /*0000*/ 	.word	0x00000000
	.align		4
        /*0004*/ 	.word	0xffffffff
	.align		4
        /*0008*/ 	.word	0x00000000
	.align		4
        /*000c*/ 	.word	0xfffffffe
	.align		4
        /*0010*/ 	.word	0x00000000
	.align		4
        /*0014*/ 	.word	0xfffffffd
	.align		4
        /*0018*/ 	.word	0x00000000
	.align		4
        /*001c*/ 	.word	0xfffffffc


//--------------------- .nv.constant4             --------------------------
	.section	.nv.constant4,"a",@progbits
	.align	8
	.align		8
.nv.constant4:
        /*0000*/ 	.dword	_ZN41_INTERNAL_de0197a3_4_k_cu_f8a78621_1146834cuda3std3__45__cpo5beginE
	.align		8
        /*0008*/ 	.dword	_ZN41_INTERNAL_de0197a3_4_k_cu_f8a78621_1146834cuda3std3__45__cpo3endE
	.align		8
        /*0010*/ 	.dword	_ZN41_INTERNAL_de0197a3_4_k_cu_f8a78621_1146834cuda3std3__45__cpo6cbeginE
	.align		8
        /*0018*/ 	.dword	_ZN41_INTERNAL_de0197a3_4_k_cu_f8a78621_1146834cuda3std3__45__cpo4cendE
	.align		8
        /*0020*/ 	.dword	_ZN41_INTERNAL_de0197a3_4_k_cu_f8a78621_1146834cuda3std3__45__cpo6rbeginE
	.align		8
        /*0028*/ 	.dword	_ZN41_INTERNAL_de0197a3_4_k_cu_f8a78621_1146834cuda3std3__45__cpo4rendE
	.align		8
        /*0030*/ 	.dword	_ZN41_INTERNAL_de0197a3_4_k_cu_f8a78621_1146834cuda3std3__45__cpo7crbeginE
	.align		8
        /*0038*/ 	.dword	_ZN41_INTERNAL_de0197a3_4_k_cu_f8a78621_1146834cuda3std3__45__cpo5crendE
	.align		8
        /*0040*/ 	.dword	_ZN41_INTERNAL_de0197a3_4_k_cu_f8a78621_1146834cuda3std3__443_GLOBAL__N__de0197a3_4_k_cu_f8a78621_1146836ignoreE
	.align		8
        /*0048*/ 	.dword	_ZN41_INTERNAL_de0197a3_4_k_cu_f8a78621_1146834cuda3std3__419piecewise_constructE
	.align		8
        /*0050*/ 	.dword	_ZN41_INTERNAL_de0197a3_4_k_cu_f8a78621_1146834cuda3std3__48in_placeE
	.align		8
        /*0058*/ 	.dword	_ZN41_INTERNAL_de0197a3_4_k_cu_f8a78621_1146834cuda3std3__420unreachable_sentinelE
	.align		8
        /*0060*/ 	.dword	_ZN41_INTERNAL_de0197a3_4_k_cu_f8a78621_1146834cuda3std3__47nulloptE
	.align		8
        /*0068*/ 	.dword	_ZN41_INTERNAL_de0197a3_4_k_cu_f8a78621_1146834cuda3std3__48unexpectE
	.align		8
        /*0070*/ 	.dword	_ZN41_INTERNAL_de0197a3_4_k_cu_f8a78621_1146834cuda3std6ranges3__45__cpo4swapE
	.align		8
        /*0078*/ 	.dword	_ZN41_INTERNAL_de0197a3_4_k_cu_f8a78621_1146834cuda3std6ranges3__45__cpo9iter_moveE
	.align		8
        /*0080*/ 	.dword	_ZN41_INTERNAL_de0197a3_4_k_cu_f8a78621_1146834cuda3std6ranges3__45__cpo5beginE
	.align		8
        /*0088*/ 	.dword	_ZN41_INTERNAL_de0197a3_4_k_cu_f8a78621_1146834cuda3std6ranges3__45__cpo3endE
	.align		8
        /*0090*/ 	.dword	_ZN41_INTERNAL_de0197a3_4_k_cu_f8a78621_1146834cuda3std6ranges3__45__cpo6cbeginE
	.align		8
        /*0098*/ 	.dword	_ZN41_INTERNAL_de0197a3_4_k_cu_f8a78621_1146834cuda3std6ranges3__45__cpo4cendE
	.align		8
        /*00a0*/ 	.dword	_ZN41_INTERNAL_de0197a3_4_k_cu_f8a78621_1146834cuda3std6ranges3__45__cpo7advanceE
	.align		8
        /*00a8*/ 	.dword	_ZN41_INTERNAL_de0197a3_4_k_cu_f8a78621_1146834cuda3std6ranges3__45__cpo9iter_swapE
	.align		8
        /*00b0*/ 	.dword	_ZN41_INTERNAL_de0197a3_4_k_cu_f8a78621_1146834cuda3std6ranges3__45__cpo4nextE
	.align		8
        /*00b8*/ 	.dword	_ZN41_INTERNAL_de0197a3_4_k_cu_f8a78621_1146834cuda3std6ranges3__45__cpo4prevE
	.align		8
        /*00c0*/ 	.dword	_ZN41_INTERNAL_de0197a3_4_k_cu_f8a78621_1146834cuda3std6ranges3__45__cpo4dataE
	.align		8
        /*00c8*/ 	.dword	_ZN41_INTERNAL_de0197a3_4_k_cu_f8a78621_1146834cuda3std6ranges3__45__cpo5cdataE
	.align		8
        /*00d0*/ 	.dword	_ZN41_INTERNAL_de0197a3_4_k_cu_f8a78621_1146834cuda3std6ranges3__45__cpo4sizeE
	.align		8
        /*00d8*/ 	.dword	_ZN41_INTERNAL_de0197a3_4_k_cu_f8a78621_1146834cuda3std6ranges3__45__cpo5ssizeE
	.align		8
        /*00e0*/ 	.dword	_ZN41_INTERNAL_de0197a3_4_k_cu_f8a78621_1146834cuda3std6ranges3__45__cpo8distanceE
	.align		8
        /*00e8*/ 	.dword	_ZN41_INTERNAL_de0197a3_4_k_cu_f8a78621_1146836thrust24THRUST_300001_SM_1000_NS6system6detail10sequential3seqE
	.align		8
        /*00f0*/ 	.dword	_ZN41_INTERNAL_de0197a3_4_k_cu_f8a78621_1146836thrust24THRUST_300001_SM_1000_NS12placeholders2_1E
	.align		8
        /*00f8*/ 	.dword	_ZN41_INTERNAL_de0197a3_4_k_cu_f8a78621_1146836thrust24THRUST_300001_SM_1000_NS12placeholders2_2E
	.align		8
        /*0100*/ 	.dword	_ZN41_INTERNAL_de0197a3_4_k_cu_f8a78621_1146836thrust24THRUST_300001_SM_1000_NS12placeholders2_3E
	.align		8
        /*0108*/ 	.dword	_ZN41_INTERNAL_de0197a3_4_k_cu_f8a78621_1146836thrust24THRUST_300001_SM_1000_NS12placeholders2_4E
	.align		8
        /*0110*/ 	.dword	_ZN41_INTERNAL_de0197a3_4_k_cu_f8a78621_1146836thrust24THRUST_300001_SM_1000_NS12placeholders2_5E
	.align		8
        /*0118*/ 	.dword	_ZN41_INTERNAL_de0197a3_4_k_cu_f8a78621_1146836thrust24THRUST_300001_SM_1000_NS12placeholders2_6E
	.align		8
        /*0120*/ 	.dword	_ZN41_INTERNAL_de0197a3_4_k_cu_f8a78621_1146836thrust24THRUST_300001_SM_1000_NS12placeholders2_7E
	.align		8
        /*0128*/ 	.dword	_ZN41_INTERNAL_de0197a3_4_k_cu_f8a78621_1146836thrust24THRUST_300001_SM_1000_NS12placeholders2_8E
	.align		8
        /*0130*/ 	.dword	_ZN41_INTERNAL_de0197a3_4_k_cu_f8a78621_1146836thrust24THRUST_300001_SM_1000_NS12placeholders2_9E
	.align		8
        /*0138*/ 	.dword	_ZN41_INTERNAL_de0197a3_4_k_cu_f8a78621_1146836thrust24THRUST_300001_SM_1000_NS12placeholders3_10E


//--------------------- .text._ZN3cub18CUB_300001_SM_10006detail11EmptyKernelIvEEvv --------------------------
	.section	.text._ZN3cub18CUB_300001_SM_10006detail11EmptyKernelIvEEvv,"ax",@progbits
	.align	128
        .global         _ZN3cub18CUB_300001_SM_10006detail11EmptyKernelIvEEvv
        .type           _ZN3cub18CUB_300001_SM_10006detail11EmptyKernelIvEEvv,@function
        .size           _ZN3cub18CUB_300001_SM_10006detail11EmptyKernelIvEEvv,(.L_x_1 - _ZN3cub18CUB_300001_SM_10006detail11EmptyKernelIvEEvv)
        .other          _ZN3cub18CUB_300001_SM_10006detail11EmptyKernelIvEEvv,@"STO_CUDA_ENTRY STV_DEFAULT"
_ZN3cub18CUB_300001_SM_10006detail11EmptyKernelIvEEvv:
.text._ZN3cub18CUB_300001_SM_10006detail11EmptyKernelIvEEvv:
[----:B------:R-:W-:Y:S01]  /*0000*/  LDC R1, c[0x0][0x37c] ;  /* 0x0000df00ff017b82 */ /* 0x000fe20000000800 */
[----:B------:R-:W-:Y:S05]  /*0010*/  EXIT ;  /* 0x000000000000794d */ /* 0x000fea0003800000 */
.L_x_0:
[----:B------:R-:W-:-:S00]  /*0020*/  BRA `(.L_x_0) ;  /* 0xfffffffc00fc7947 */ /* 0x000fc0000383ffff */
[----:B------:R-:W-:-:S00]  /*0030*/  NOP ;  /* 0x0000000000007918 */ /* 0x000fc00000000000 */
        /* <DEDUP_REMOVED lines=12> */
.L_x_1:


//--------------------- .nv.shared.reserved.0     --------------------------
	.section	.nv.shared.reserved.0,"aw",@nobits
	.weak		__nv_reservedSMEM_offset_0_alias
	.size		__nv_reservedSMEM_offset_0_alias, 0, 64
	.other		__nv_reservedSMEM_offset_0_alias,@"STO_CUDA_RESERVED_SHARED STV_DEFAULT"
__nv_reservedSMEM_offset_0_alias:
	.zero		0
	.zero		64


//--------------------- .nv.global                --------------------------
	.section	.nv.global,"aw",@nobits
.nv.global:
	.type		_ZN41_INTERNAL_de0197a3_4_k_cu_f8a78621_1146836thrust24THRUST_300001_SM_1000_NS12placeholders2_5E,@object
	.size		_ZN41_INTERNAL_de0197a3_4_k_cu_f8a78621_1146836thrust24THRUST_300001_SM_1000_NS12placeholders2_5E,(_ZN41_INTERNAL_de0197a3_4_k_cu_f8a78621_1146834cuda3std3__45__cpo6cbeginE - _ZN41_INTERNAL_de0197a3_4_k_cu_f8a78621_1146836thrust24THRUST_300001_SM_1000_NS12placeholders2_5E)
_ZN41_INTERNAL_de0197a3_4_k_cu_f8a78621_1146836thrust24THRUST_300001_SM_1000_NS12placeholders2_5E:
	.zero		1
	.type		_ZN41_INTERNAL_de0197a3_4_k_cu_f8a78621_1146834cuda3std3__45__cpo6cbeginE,@object
	.size		_ZN41_INTERNAL_de0197a3_4_k_cu_f8a78621_1146834cuda3std3__45__cpo6cbeginE,(_ZN41_INTERNAL_de0197a3_4_k_cu_f8a78621_1146834cuda3std6ranges3__45__cpo6cbeginE - _ZN41_INTERNAL_de0197a3_4_k_cu_f8a78621_1146834cuda3std3__45__cpo6cbeginE)
_ZN41_INTERNAL_de0197a3_4_k_cu_f8a78621_1146834cuda3std3__45__cpo6cbeginE:
	.zero		1
	.type		_ZN41_INTERNAL_de0197a3_4_k_cu_f8a78621_1146834cuda3std6ranges3__45__cpo6cbeginE,@object
	.size		_ZN41_INTERNAL_de0197a3_4_k_cu_f8a78621_1146834cuda3std6ranges3__45__cpo6cbeginE,(_ZN41_INTERNAL_de0197a3_4_k_cu_f8a78621_1146834cuda3std3__48in_placeE - _ZN41_INTERNAL_de0197a3_4_k_cu_f8a78621_1146834cuda3std6ranges3__45__cpo6cbeginE)
_ZN41_INTERNAL_de0197a3_4_k_cu_f8a78621_1146834cuda3std6ranges3__45__cpo6cbeginE:
	.zero		1
	.type		_ZN41_INTERNAL_de0197a3_4_k_cu_f8a78621_1146834cuda3std3__48in_placeE,@object
	.size		_ZN41_INTERNAL_de0197a3_4_k_cu_f8a78621_1146834cuda3std3__48in_placeE,(_ZN41_INTERNAL_de0197a3_4_k_cu_f8a78621_1146834cuda3std6ranges3__45__cpo4sizeE - _ZN41_INTERNAL_de0197a3_4_k_cu_f8a78621_1146834cuda3std3__48in_placeE)
_ZN41_INTERNAL_de0197a3_4_k_cu_f8a78621_1146834cuda3std3__48in_placeE:
	.zero		1
	.type		_ZN41_INTERNAL_de0197a3_4_k_cu_f8a78621_1146834cuda3std6ranges3__45__cpo4sizeE,@object
	.size		_ZN41_INTERNAL_de0197a3_4_k_cu_f8a78621_1146834cuda3std6ranges3__45__cpo4sizeE,(_ZN41_INTERNAL_de0197a3_4_k_cu_f8a78621_1146836thrust24THRUST_300001_SM_1000_NS12placeholders2_9E - _ZN41_INTERNAL_de0197a3_4_k_cu_f8a78621_1146834cuda3std6ranges3__45__cpo4sizeE)
_ZN41_INTERNAL_de0197a3_4_k_cu_f8a78621_1146834cuda3std6ranges3__45__cpo4sizeE:
	.zero		1
	.type		_ZN41_INTERNAL_de0197a3_4_k_cu_f8a78621_1146836thrust24THRUST_300001_SM_1000_NS12placeholders2_9E,@object
	.size		_ZN41_INTERNAL_de0197a3_4_k_cu_f8a78621_1146836thrust24THRUST_300001_SM_1000_NS12placeholders2_9E,(_ZN41_INTERNAL_de0197a3_4_k_cu_f8a78621_1146834cuda3std3__45__cpo7crbeginE - _ZN41_INTERNAL_de0197a3_4_k_cu_f8a78621_1146836thrust24THRUST_300001_SM_1000_NS12placeholders2_9E)
_ZN41_INTERNAL_de0197a3_4_k_cu_f8a78621_1146836thrust24THRUST_300001_SM_1000_NS12placeholders2_9E:
	.zero		1
	.type		_ZN41_INTERNAL_de0197a3_4_k_cu_f8a78621_1146834cuda3std3__45__cpo7crbeginE,@object
	.size		_ZN41_INTERNAL_de0197a3_4_k_cu_f8a78621_1146834cuda3std3__45__cpo7crbeginE,(_ZN41_INTERNAL_de0197a3_4_k_cu_f8a78621_1146834cuda3std6ranges3__45__cpo4nextE - _ZN41_INTERNAL_de0197a3_4_k_cu_f8a78621_1146834cuda3std3__45__cpo7crbeginE)
_ZN41_INTERNAL_de0197a3_4_k_cu_f8a78621_1146834cuda3std3__45__cpo7crbeginE:
	.zero		1
	.type		_ZN41_INTERNAL_de0197a3_4_k_cu_f8a78621_1146834cuda3std6ranges3__45__cpo4nextE,@object
	.size		_ZN41_INTERNAL_de0197a3_4_k_cu_f8a78621_1146834cuda3std6ranges3__45__cpo4nextE,(_ZN41_INTERNAL_de0197a3_4_k_cu_f8a78621_1146834cuda3std6ranges3__45__cpo4swapE - _ZN41_INTERNAL_de0197a3_4_k_cu_f8a78621_1146834cuda3std6ranges3__45__cpo4nextE)
_ZN41_INTERNAL_de0197a3_4_k_cu_f8a78621_1146834cuda3std6ranges3__45__cpo4nextE:
	.zero		1
	.type		_ZN41_INTERNAL_de0197a3_4_k_cu_f8a78621_1146834cuda3std6ranges3__45__cpo4swapE,@object
	.size		_ZN41_INTERNAL_de0197a3_4_k_cu_f8a78621_1146834cuda3std6ranges3__45__cpo4swapE,(_ZN41_INTERNAL_de0197a3_4_k_cu_f8a78621_1146836thrust24THRUST_300001_SM_1000_NS12placeholders2_1E - _ZN41_INTERNAL_de0197a3_4_k_cu_f8a78621_1146834cuda3std6ranges3__45__cpo4swapE)
_ZN41_INTERNAL_de0197a3_4_k_cu_f8a78621_1146834cuda3std6ranges3__45__cpo4swapE:
	.zero		1
	.type		_ZN41_INTERNAL_de0197a3_4_k_cu_f8a78621_1146836thrust24THRUST_300001_SM_1000_NS12placeholders2_1E,@object
	.size		_ZN41_INTERNAL_de0197a3_4_k_cu_f8a78621_1146836thrust24THRUST_300001_SM_1000_NS12placeholders2_1E,(_ZN41_INTERNAL_de0197a3_4_k_cu_f8a78621_1146836thrust24THRUST_300001_SM_1000_NS12placeholders2_3E - _ZN41_INTERNAL_de0197a3_4_k_cu_f8a78621_1146836thrust24THRUST_300001_SM_1000_NS12placeholders2_1E)
_ZN41_INTERNAL_de0197a3_4_k_cu_f8a78621_1146836thrust24THRUST_300001_SM_1000_NS12placeholders2_1E:
	.zero		1
	.type		_ZN41_INTERNAL_de0197a3_4_k_cu_f8a78621_1146836thrust24THRUST_300001_SM_1000_NS12placeholders2_3E,@object
	.size		_ZN41_INTERNAL_de0197a3_4_k_cu_f8a78621_1146836thrust24THRUST_300001_SM_1000_NS12placeholders2_3E,(_ZN41_INTERNAL_de0197a3_4_k_cu_f8a78621_1146834cuda3std3__45__cpo5beginE - _ZN41_INTERNAL_de0197a3_4_k_cu_f8a78621_1146836thrust24THRUST_300001_SM_1000_NS12placeholders2_3E)
_ZN41_INTERNAL_de0197a3_4_k_cu_f8a78621_1146836thrust24THRUST_300001_SM_1000_NS12placeholders2_3E:
	.zero		1
	.type		_ZN41_INTERNAL_de0197a3_4_k_cu_f8a78621_1146834cuda3std3__45__cpo5beginE,@object
	.size		_ZN41_INTERNAL_de0197a3_4_k_cu_f8a78621_1146834cuda3std3__45__cpo5beginE,(_ZN41_INTERNAL_de0197a3_4_k_cu_f8a78621_1146834cuda3std6ranges3__45__cpo5beginE - _ZN41_INTERNAL_de0197a3_4_k_cu_f8a78621_1146834cuda3std3__45__cpo5beginE)
_ZN41_INTERNAL_de0197a3_4_k_cu_f8a78621_1146834cuda3std3__45__cpo5beginE:
	.zero		1
	.type		_ZN41_INTERNAL_de0197a3_4_k_cu_f8a78621_1146834cuda3std6ranges3__45__cpo5beginE,@object
	.size		_ZN41_INTERNAL_de0197a3_4_k_cu_f8a78621_1146834cuda3std6ranges3__45__cpo5beginE,(_ZN41_INTERNAL_de0197a3_4_k_cu_f8a78621_1146834cuda3std3__443_GLOBAL__N__de0197a3_4_k_cu_f8a78621_1146836ignoreE - _ZN41_INTERNAL_de0197a3_4_k_cu_f8a78621_1146834cuda3std6ranges3__45__cpo5beginE)
_ZN41_INTERNAL_de0197a3_4_k_cu_f8a78621_1146834cuda3std6ranges3__45__cpo5beginE:
	.zero		1
	.type		_ZN41_INTERNAL_de0197a3_4_k_cu_f8a78621_1146834cuda3std3__443_GLOBAL__N__de0197a3_4_k_cu_f8a78621_1146836ignoreE,@object
	.size		_ZN41_INTERNAL_de0197a3_4_k_cu_f8a78621_1146834cuda3std3__443_GLOBAL__N__de0197a3_4_k_cu_f8a78621_1146836ignoreE,(_ZN41_INTERNAL_de0197a3_4_k_cu_f8a78621_1146834cuda3std6ranges3__45__cpo4dataE - _ZN41_INTERNAL_de0197a3_4_k_cu_f8a78621_1146834cuda3std3__443_GLOBAL__N__de0197a3_4_k_cu_f8a78621_1146836ignoreE)
_ZN41_INTERNAL_de0197a3_4_k_cu_f8a78621_1146834cuda3std3__443_GLOBAL__N__de0197a3_4_k_cu_f8a78621_1146836ignoreE:
	.zero		1
	.type		_ZN41_INTERNAL_de0197a3_4_k_cu_f8a78621_1146834cuda3std6ranges3__45__cpo4dataE,@object
	.size		_ZN41_INTERNAL_de0197a3_4_k_cu_f8a78621_1146834cuda3std6ranges3__45__cpo4dataE,(_ZN41_INTERNAL_de0197a3_4_k_cu_f8a78621_1146836thrust24THRUST_300001_SM_1000_NS12placeholders2_7E - _ZN41_INTERNAL_de0197a3_4_k_cu_f8a78621_1146834cuda3std6ranges3__45__cpo4dataE)
_ZN41_INTERNAL_de0197a3_4_k_cu_f8a78621_1146834cuda3std6ranges3__45__cpo4dataE:
	.zero		1
	.type		_ZN41_INTERNAL_de0197a3_4_k_cu_f8a78621_1146836thrust24THRUST_300001_SM_1000_NS12placeholders2_7E,@object
	.size		_ZN41_INTERNAL_de0197a3_4_k_cu_f8a78621_1146836thrust24THRUST_300001_SM_1000_NS12placeholders2_7E,(_ZN41_INTERNAL_de0197a3_4_k_cu_f8a78621_1146834cuda3std3__45__cpo6rbeginE - _ZN41_INTERNAL_de0197a3_4_k_cu_f8a78621_1146836thrust24THRUST_300001_SM_1000_NS12placeholders2_7E)
_ZN41_INTERNAL_de0197a3_4_k_cu_f8a78621_1146836thrust24THRUST_300001_SM_1000_NS12placeholders2_7E:
	.zero		1
	.type		_ZN41_INTERNAL_de0197a3_4_k_cu_f8a78621_1146834cuda3std3__45__cpo6rbeginE,@object
	.size		_ZN41_INTERNAL_de0197a3_4_k_cu_f8a78621_1146834cuda3std3__45__cpo6rbeginE,(_ZN41_INTERNAL_de0197a3_4_k_cu_f8a78621_1146834cuda3std6ranges3__45__cpo7advanceE - _ZN41_INTERNAL_de0197a3_4_k_cu_f8a78621_1146834cuda3std3__45__cpo6rbeginE)
_ZN41_INTERNAL_de0197a3_4_k_cu_f8a78621_1146834cuda3std3__45__cpo6rbeginE:
	.zero		1
	.type		_ZN41_INTERNAL_de0197a3_4_k_cu_f8a78621_1146834cuda3std6ranges3__45__cpo7advanceE,@object
	.size		_ZN41_INTERNAL_de0197a3_4_k_cu_f8a78621_1146834cuda3std6ranges3__45__cpo7advanceE,(_ZN41_INTERNAL_de0197a3_4_k_cu_f8a78621_1146834cuda3std3__47nulloptE - _ZN41_INTERNAL_de0197a3_4_k_cu_f8a78621_1146834cuda3std6ranges3__45__cpo7advanceE)
_ZN41_INTERNAL_de0197a3_4_k_cu_f8a78621_1146834cuda3std6ranges3__45__cpo7advanceE:
	.zero		1
	.type		_ZN41_INTERNAL_de0197a3_4_k_cu_f8a78621_1146834cuda3std3__47nulloptE,@object
	.size		_ZN41_INTERNAL_de0197a3_4_k_cu_f8a78621_1146834cuda3std3__47nulloptE,(_ZN41_INTERNAL_de0197a3_4_k_cu_f8a78621_1146834cuda3std6ranges3__45__cpo8distanceE - _ZN41_INTERNAL_de0197a3_4_k_cu_f8a78621_1146834cuda3std3__47nulloptE)
_ZN41_INTERNAL_de0197a3_4_k_cu_f8a78621_1146834cuda3std3__47nulloptE:
	.zero		1
	.type		_ZN41_INTERNAL_de0197a3_4_k_cu_f8a78621_1146834cuda3std6ranges3__45__cpo8distanceE,@object
	.size		_ZN41_INTERNAL_de0197a3_4_k_cu_f8a78621_1146834cuda3std6ranges3__45__cpo8distanceE,(_ZN41_INTERNAL_de0197a3_4_k_cu_f8a78621_1146836thrust24THRUST_300001_SM_1000_NS12placeholders2_6E - _ZN41_INTERNAL_de0197a3_4_k_cu_f8a78621_1146834cuda3std6ranges3__45__cpo8distanceE)
_ZN41_INTERNAL_de0197a3_4_k_cu_f8a78621_1146834cuda3std6ranges3__45__cpo8distanceE:
	.zero		1
	.type		_ZN41_INTERNAL_de0197a3_4_k_cu_f8a78621_1146836thrust24THRUST_300001_SM_1000_NS12placeholders2_6E,@object
	.size		_ZN41_INTERNAL_de0197a3_4_k_cu_f8a78621_1146836thrust24THRUST_300001_SM_1000_NS12placeholders2_6E,(_ZN41_INTERNAL_de0197a3_4_k_cu_f8a78621_1146834cuda3std3__45__cpo4cendE - _ZN41_INTERNAL_de0197a3_4_k_cu_f8a78621_1146836thrust24THRUST_300001_SM_1000_NS12placeholders2_6E)
_ZN41_INTERNAL_de0197a3_4_k_cu_f8a78621_1146836thrust24THRUST_300001_SM_1000_NS12placeholders2_6E:
	.zero		1
	.type		_ZN41_INTERNAL_de0197a3_4_k_cu_f8a78621_1146834cuda3std3__45__cpo4cendE,@object
	.size		_ZN41_INTERNAL_de0197a3_4_k_cu_f8a78621_1146834cuda3std3__45__cpo4cendE,(_ZN41_INTERNAL_de0197a3_4_k_cu_f8a78621_1146834cuda3std6ranges3__45__cpo4cendE - _ZN41_INTERNAL_de0197a3_4_k_cu_f8a78621_1146834cuda3std3__45__cpo4cendE)
_ZN41_INTERNAL_de0197a3_4_k_cu_f8a78621_1146834cuda3std3__45__cpo4cendE:
	.zero		1
	.type		_ZN41_INTERNAL_de0197a3_4_k_cu_f8a78621_1146834cuda3std6ranges3__45__cpo4cendE,@object
	.size		_ZN41_INTERNAL_de0197a3_4_k_cu_f8a78621_1146834cuda3std6ranges3__45__cpo4cendE,(_ZN41_INTERNAL_de0197a3_4_k_cu_f8a78621_1146834cuda3std3__420unreachable_sentinelE - _ZN41_INTERNAL_de0197a3_4_k_cu_f8a78621_1146834cuda3std6ranges3__45__cpo4cendE)
_ZN41_INTERNAL_de0197a3_4_k_cu_f8a78621_1146834cuda3std6ranges3__45__cpo4cendE:
	.zero		1
	.type		_ZN41_INTERNAL_de0197a3_4_k_cu_f8a78621_1146834cuda3std3__420unreachable_sentinelE,@object
	.size		_ZN41_INTERNAL_de0197a3_4_k_cu_f8a78621_1146834cuda3std3__420unreachable_sentinelE,(_ZN41_INTERNAL_de0197a3_4_k_cu_f8a78621_1146834cuda3std6ranges3__45__cpo5ssizeE - _ZN41_INTERNAL_de0197a3_4_k_cu_f8a78621_1146834cuda3std3__420unreachable_sentinelE)
_ZN41_INTERNAL_de0197a3_4_k_cu_f8a78621_1146834cuda3std3__420unreachable_sentinelE:
	.zero		1
	.type		_ZN41_INTERNAL_de0197a3_4_k_cu_f8a78621_1146834cuda3std6ranges3__45__cpo5ssizeE,@object
	.size		_ZN41_INTERNAL_de0197a3_4_k_cu_f8a78621_1146834cuda3std6ranges3__45__cpo5ssizeE,(_ZN41_INTERNAL_de0197a3_4_k_cu_f8a78621_1146836thrust24THRUST_300001_SM_1000_NS12placeholders3_10E - _ZN41_INTERNAL_de0197a3_4_k_cu_f8a78621_1146834cuda3std6ranges3__45__cpo5ssizeE)
_ZN41_INTERNAL_de0197a3_4_k_cu_f8a78621_1146834cuda3std6ranges3__45__cpo5ssizeE:
	.zero		1
	.type		_ZN41_INTERNAL_de0197a3_4_k_cu_f8a78621_1146836thrust24THRUST_300001_SM_1000_NS12placeholders3_10E,@object
	.size		_ZN41_INTERNAL_de0197a3_4_k_cu_f8a78621_1146836thrust24THRUST_300001_SM_1000_NS12placeholders3_10E,(_ZN41_INTERNAL_de0197a3_4_k_cu_f8a78621_1146834cuda3std3__45__cpo5crendE - _ZN41_INTERNAL_de0197a3_4_k_cu_f8a78621_1146836thrust24THRUST_300001_SM_1000_NS12placeholders3_10E)
_ZN41_INTERNAL_de0197a3_4_k_cu_f8a78621_1146836thrust24THRUST_300001_SM_1000_NS12placeholders3_10E:
	.zero		1
	.type		_ZN41_INTERNAL_de0197a3_4_k_cu_f8a78621_1146834cuda3std3__45__cpo5crendE,@object
	.size		_ZN41_INTERNAL_de0197a3_4_k_cu_f8a78621_1146834cuda3std3__45__cpo5crendE,(_ZN41_INTERNAL_de0197a3_4_k_cu_f8a78621_1146834cuda3std6ranges3__45__cpo4prevE - _ZN41_INTERNAL_de0197a3_4_k_cu_f8a78621_1146834cuda3std3__45__cpo5crendE)
_ZN41_INTERNAL_de0197a3_4_k_cu_f8a78621_1146834cuda3std3__45__cpo5crendE:
	.zero		1
	.type		_ZN41_INTERNAL_de0197a3_4_k_cu_f8a78621_1146834cuda3std6ranges3__45__cpo4prevE,@object
	.size		_ZN41_INTERNAL_de0197a3_4_k_cu_f8a78621_1146834cuda3std6ranges3__45__cpo4prevE,(_ZN41_INTERNAL_de0197a3_4_k_cu_f8a78621_1146834cuda3std6ranges3__45__cpo9iter_moveE - _ZN41_INTERNAL_de0197a3_4_k_cu_f8a78621_1146834cuda3std6ranges3__45__cpo4prevE)
_ZN41_INTERNAL_de0197a3_4_k_cu_f8a78621_1146834cuda3std6ranges3__45__cpo4prevE:
	.zero		1
	.type		_ZN41_INTERNAL_de0197a3_4_k_cu_f8a78621_1146834cuda3std6ranges3__45__cpo9iter_moveE,@object
	.size		_ZN41_INTERNAL_de0197a3_4_k_cu_f8a78621_1146834cuda3std6ranges3__45__cpo9iter_moveE,(_ZN41_INTERNAL_de0197a3_4_k_cu_f8a78621_1146836thrust24THRUST_300001_SM_1000_NS12placeholders2_2E - _ZN41_INTERNAL_de0197a3_4_k_cu_f8a78621_1146834cuda3std6ranges3__45__cpo9iter_moveE)
_ZN41_INTERNAL_de0197a3_4_k_cu_f8a78621_1146834cuda3std6ranges3__45__cpo9iter_moveE:
	.zero		1
	.type		_ZN41_INTERNAL_de0197a3_4_k_cu_f8a78621_1146836thrust24THRUST_300001_SM_1000_NS12placeholders2_2E,@object
	.size		_ZN41_INTERNAL_de0197a3_4_k_cu_f8a78621_1146836thrust24THRUST_300001_SM_1000_NS12placeholders2_2E,(_ZN41_INTERNAL_de0197a3_4_k_cu_f8a78621_1146836thrust24THRUST_300001_SM_1000_NS12placeholders2_4E - _ZN41_INTERNAL_de0197a3_4_k_cu_f8a78621_1146836thrust24THRUST_300001_SM_1000_NS12placeholders2_2E)
_ZN41_INTERNAL_de0197a3_4_k_cu_f8a78621_1146836thrust24THRUST_300001_SM_1000_NS12placeholders2_2E:
	.zero		1
	.type		_ZN41_INTERNAL_de0197a3_4_k_cu_f8a78621_1146836thrust24THRUST_300001_SM_1000_NS12placeholders2_4E,@object
	.size		_ZN41_INTERNAL_de0197a3_4_k_cu_f8a78621_1146836thrust24THRUST_300001_SM_1000_NS12placeholders2_4E,(_ZN41_INTERNAL_de0197a3_4_k_cu_f8a78621_1146834cuda3std3__45__cpo3endE - _ZN41_INTERNAL_de0197a3_4_k_cu_f8a78621_1146836thrust24THRUST_300001_SM_1000_NS12placeholders2_4E)
_ZN41_INTERNAL_de0197a3_4_k_cu_f8a78621_1146836thrust24THRUST_300001_SM_1000_NS12placeholders2_4E:
	.zero		1
	.type		_ZN41_INTERNAL_de0197a3_4_k_cu_f8a78621_1146834cuda3std3__45__cpo3endE,@object
	.size		_ZN41_INTERNAL_de0197a3_4_k_cu_f8a78621_1146834cuda3std3__45__cpo3endE,(_ZN41_INTERNAL_de0197a3_4_k_cu_f8a78621_1146834cuda3std6ranges3__45__cpo3endE - _ZN41_INTERNAL_de0197a3_4_k_cu_f8a78621_1146834cuda3std3__45__cpo3endE)
_ZN41_INTERNAL_de0197a3_4_k_cu_f8a78621_1146834cuda3std3__45__cpo3endE:
	.zero		1
	.type		_ZN41_INTERNAL_de0197a3_4_k_cu_f8a78621_1146834cuda3std6ranges3__45__cpo3endE,@object
	.size		_ZN41_INTERNAL_de0197a3_4_k_cu_f8a78621_1146834cuda3std6ranges3__45__cpo3endE,(_ZN41_INTERNAL_de0197a3_4_k_cu_f8a78621_1146834cuda3std3__419piecewise_constructE - _ZN41_INTERNAL_de0197a3_4_k_cu_f8a78621_1146834cuda3std6ranges3__45__cpo3endE)
_ZN41_INTERNAL_de0197a3_4_k_cu_f8a78621_1146834cuda3std6ranges3__45__cpo3endE:
	.zero		1
	.type		_ZN41_INTERNAL_de0197a3_4_k_cu_f8a78621_1146834cuda3std3__419piecewise_constructE,@object
	.size		_ZN41_INTERNAL_de0197a3_4_k_cu_f8a78621_1146834cuda3std3__419piecewise_constructE,(_ZN41_INTERNAL_de0197a3_4_k_cu_f8a78621_1146834cuda3std6ranges3__45__cpo5cdataE - _ZN41_INTERNAL_de0197a3_4_k_cu_f8a78621_1146834cuda3std3__419piecewise_constructE)
_ZN41_INTERNAL_de0197a3_4_k_cu_f8a78621_1146834cuda3std3__419piecewise_constructE:
	.zero		1
	.type		_ZN41_INTERNAL_de0197a3_4_k_cu_f8a78621_1146834cuda3std6ranges3__45__cpo5cdataE,@object
	.size		_ZN41_INTERNAL_de0197a3_4_k_cu_f8a78621_1146834cuda3std6ranges3__45__cpo5cdataE,(_ZN41_INTERNAL_de0197a3_4_k_cu_f8a78621_1146836thrust24THRUST_300001_SM_1000_NS12placeholders2_8E - _ZN41_INTERNAL_de0197a3_4_k_cu_f8a78621_1146834cuda3std6ranges3__45__cpo5cdataE)
_ZN41_INTERNAL_de0197a3_4_k_cu_f8a78621_1146834cuda3std6ranges3__45__cpo5cdataE:
	.zero		1
	.type		_ZN41_INTERNAL_de0197a3_4_k_cu_f8a78621_1146836thrust24THRUST_300001_SM_1000_NS12placeholders2_8E,@object
	.size		_ZN41_INTERNAL_de0197a3_4_k_cu_f8a78621_1146836thrust24THRUST_300001_SM_1000_NS12placeholders2_8E,(_ZN41_INTERNAL_de0197a3_4_k_cu_f8a78621_1146834cuda3std3__45__cpo4rendE - _ZN41_INTERNAL_de0197a3_4_k_cu_f8a78621_1146836thrust24THRUST_300001_SM_1000_NS12placeholders2_8E)
_ZN41_INTERNAL_de0197a3_4_k_cu_f8a78621_1146836thrust24THRUST_300001_SM_1000_NS12placeholders2_8E:
	.zero		1
	.type		_ZN41_INTERNAL_de0197a3_4_k_cu_f8a78621_1146834cuda3std3__45__cpo4rendE,@object
	.size		_ZN41_INTERNAL_de0197a3_4_k_cu_f8a78621_1146834cuda3std3__45__cpo4rendE,(_ZN41_INTERNAL_de0197a3_4_k_cu_f8a78621_1146834cuda3std6ranges3__45__cpo9iter_swapE - _ZN41_INTERNAL_de0197a3_4_k_cu_f8a78621_1146834cuda3std3__45__cpo4rendE)
_ZN41_INTERNAL_de0197a3_4_k_cu_f8a78621_1146834cuda3std3__45__cpo4rendE:
	.zero		1
	.type		_ZN41_INTERNAL_de0197a3_4_k_cu_f8a78621_1146834cuda3std6ranges3__45__cpo9iter_swapE,@object
	.size		_ZN41_INTERNAL_de0197a3_4_k_cu_f8a78621_1146834cuda3std6ranges3__45__cpo9iter_swapE,(_ZN41_INTERNAL_de0197a3_4_k_cu_f8a78621_1146834cuda3std3__48unexpectE - _ZN41_INTERNAL_de0197a3_4_k_cu_f8a78621_1146834cuda3std6ranges3__45__cpo9iter_swapE)
_ZN41_INTERNAL_de0197a3_4_k_cu_f8a78621_1146834cuda3std6ranges3__45__cpo9iter_swapE:
	.zero		1
	.type		_ZN41_INTERNAL_de0197a3_4_k_cu_f8a78621_1146834cuda3std3__48unexpectE,@object
	.size		_ZN41_INTERNAL_de0197a3_4_k_cu_f8a78621_1146834cuda3std3__48unexpectE,(_ZN41_INTERNAL_de0197a3_4_k_cu_f8a78621_1146836thrust24THRUST_300001_SM_1000_NS6system6detail10sequential3seqE - _ZN41_INTERNAL_de0197a3_4_k_cu_f8a78621_1146834cuda3std3__48unexpectE)
_ZN41_INTERNAL_de0197a3_4_k_cu_f8a78621_1146834cuda3std3__48unexpectE:
	.zero		1
	.type		_ZN41_INTERNAL_de0197a3_4_k_cu_f8a78621_1146836thrust24THRUST_300001_SM_1000_NS6system6detail10sequential3seqE,@object
	.size		_ZN41_INTERNAL_de0197a3_4_k_cu_f8a78621_1146836thrust24THRUST_300001_SM_1000_NS6system6detail10sequential3seqE,(.L_29 - _ZN41_INTERNAL_de0197a3_4_k_cu_f8a78621_1146836thrust24THRUST_300001_SM_1000_NS6system6detail10sequential3seqE)
_ZN41_INTERNAL_de0197a3_4_k_cu_f8a78621_1146836thrust24THRUST_300001_SM_1000_NS6system6detail10sequential3seqE:
	.zero		1
.L_29:


//--------------------- .nv.constant0._ZN3cub18CUB_300001_SM_10006detail11EmptyKernelIvEEvv --------------------------
	.section	.nv.constant0._ZN3cub18CUB_300001_SM_10006detail11EmptyKernelIvEEvv,"a",@progbits
	.sectionflags	@""
	.align	4
.nv.constant0._ZN3cub18CUB_300001_SM_10006detail11EmptyKernelIvEEvv:
	.zero		896


//--------------------- SYMBOLS --------------------------

	.type		.nv.reservedSmem.offset0,@object
	.size		.nv.reservedSmem.offset0,0x4
